//
// Generated by NVIDIA NVVM Compiler
//
// Compiler Build ID: CL-36424714
// Cuda compilation tools, release 13.0, V13.0.88
// Based on NVVM 20.0.0
//

.version 9.0
.target sm_100
.address_size 64

	// .globl	_Z8countnumPiS_i

.visible .entry _Z8countnumPiS_i(
	.param .u64 .ptr .align 1 _Z8countnumPiS_i_param_0,
	.param .u64 .ptr .align 1 _Z8countnumPiS_i_param_1,
	.param .u32 _Z8countnumPiS_i_param_2
)
{
	.reg .pred 	%p<2>;
	.reg .b32 	%r<8>;
	.reg .b64 	%rd<9>;

	ld.param.u64 	%rd1, [_Z8countnumPiS_i_param_0];
	ld.param.u64 	%rd2, [_Z8countnumPiS_i_param_1];
	ld.param.u32 	%r2, [_Z8countnumPiS_i_param_2];
	mov.u32 	%r3, %tid.x;
	mov.u32 	%r4, %ntid.x;
	mov.u32 	%r5, %ctaid.x;
	mad.lo.s32 	%r1, %r4, %r5, %r3;
	setp.ge.s32 	%p1, %r1, %r2;
	@%p1 bra 	$L__BB0_2;
	cvta.to.global.u64 	%rd3, %rd2;
	cvta.to.global.u64 	%rd4, %rd1;
	mul.wide.s32 	%rd5, %r1, 4;
	add.s64 	%rd6, %rd3, %rd5;
	ld.global.u32 	%r6, [%rd6];
	mul.wide.s32 	%rd7, %r6, 4;
	add.s64 	%rd8, %rd4, %rd7;
	atom.global.add.u32 	%r7, [%rd8], 1;
$L__BB0_2:
	ret;

}


// ===== COMPILED SASS (sm_100) =====

	.target	sm_100

	.elftype	@"ET_EXEC"


//--------------------- .note.nv.tkinfo           --------------------------
	.section	.note.nv.tkinfo,"",@"SHT_NOTE"
	.sectionflags	@"SHF_NOTE_NV_TKINFO"
	.tkinfo
        /*0018*/ 	.word	0x00000002
        /*0030*/ 	.string	""
        /*0030*/ 	.string	"ptxas"
        /*0030*/ 	.string	"Cuda compilation tools, release 13.0, V13.0.88"
        /*0030*/ 	.string	"Build cuda_13.0.r13.0/compiler.36424714_0"
        /*0030*/ 	.string	"-arch sm_100 -m 64 "



//--------------------- .note.nv.cuinfo           --------------------------
	.section	.note.nv.cuinfo,"",@"SHT_NOTE"
	.sectionflags	@"SHF_NOTE_NV_CUINFO"
        /*0018*/ 	.short	0x0002
        /*001a*/ 	.short	0x0064
        /*001c*/ 	.short	0x0082
	.zero		2


//--------------------- .nv.info                  --------------------------
	.section	.nv.info,"",@"SHT_CUDA_INFO"
	.align	4


	//----- nvinfo : EIATTR_REGCOUNT
	.align		4
        /*0000*/ 	.byte	0x04, 0x2f
        /*0002*/ 	.short	(.L_1 - .L_0)
	.align		4
.L_0:
        /*0004*/ 	.word	index@(_Z8countnumPiS_i)
        /*0008*/ 	.word	0x0000000a


	//----- nvinfo : EIATTR_FRAME_SIZE
	.align		4
.L_1:
        /*000c*/ 	.byte	0x04, 0x11
        /*000e*/ 	.short	(.L_3 - .L_2)
	.align		4
.L_2:
        /*0010*/ 	.word	index@(_Z8countnumPiS_i)
        /*0014*/ 	.word	0x00000000


	//----- nvinfo : EIATTR_MIN_STACK_SIZE
	.align		4
.L_3:
        /*0018*/ 	.byte	0x04, 0x12
        /*001a*/ 	.short	(.L_5 - .L_4)
	.align		4
.L_4:
        /*001c*/ 	.word	index@(_Z8countnumPiS_i)
        /*0020*/ 	.word	0x00000000
.L_5:


//--------------------- .nv.compat                --------------------------
	.section	.nv.compat,"",@"SHT_CUDA_COMPAT_INFO"
	.align	4
        /*0000*/ 	.byte	0x02, 0x09, 0x00, 0x00, 0x02, 0x02, 0x01, 0x00, 0x02, 0x05, 0x05, 0x00, 0x03, 0x07, 0x01, 0x01
        /*0010*/ 	.byte	0x02, 0x03, 0x00, 0x00, 0x02, 0x06, 0x01, 0x00, 0x04, 0x0b, 0x08, 0x00, 0x09, 0x00, 0x00, 0x00
        /*0020*/ 	.byte	0x00, 0x00, 0x00, 0x00


//--------------------- .nv.info._Z8countnumPiS_i --------------------------
	.section	.nv.info._Z8countnumPiS_i,"",@"SHT_CUDA_INFO"
	.sectionflags	@""
	.align	4


	//----- nvinfo : EIATTR_CUDA_API_VERSION
	.align		4
        /*0000*/ 	.byte	0x04, 0x37
        /*0002*/ 	.short	(.L_7 - .L_6)
.L_6:
        /*0004*/ 	.word	0x00000082


	//----- nvinfo : EIATTR_KPARAM_INFO
	.align		4
.L_7:
        /*0008*/ 	.byte	0x04, 0x17
        /*000a*/ 	.short	(.L_9 - .L_8)
.L_8:
        /*000c*/ 	.word	0x00000000
        /*0010*/ 	.short	0x0002
        /*0012*/ 	.short	0x0010
        /*0014*/ 	.byte	0x00, 0xf0, 0x11, 0x00


	//----- nvinfo : EIATTR_KPARAM_INFO
	.align		4
.L_9:
        /*0018*/ 	.byte	0x04, 0x17
        /*001a*/ 	.short	(.L_11 - .L_10)
.L_10:
        /*001c*/ 	.word	0x00000000
        /*0020*/ 	.short	0x0001
        /*0022*/ 	.short	0x0008
        /*0024*/ 	.byte	0x00, 0xf5, 0x21, 0x00


	//----- nvinfo : EIATTR_KPARAM_INFO
	.align		4
.L_11:
        /*0028*/ 	.byte	0x04, 0x17
        /*002a*/ 	.short	(.L_13 - .L_12)
.L_12:
        /*002c*/ 	.word	0x00000000
        /*0030*/ 	.short	0x0000
        /*0032*/ 	.short	0x0000
        /*0034*/ 	.byte	0x00, 0xf5, 0x21, 0x00


	//----- nvinfo : EIATTR_SPARSE_MMA_MASK
	.align		4
.L_13:
        /*0038*/ 	.byte	0x03, 0x50
        /*003a*/ 	.short	0x0000


	//----- nvinfo : EIATTR_MAXREG_COUNT
	.align		4
        /*003c*/ 	.byte	0x03, 0x1b
        /*003e*/ 	.short	0x00ff


	//----- nvinfo : EIATTR_MERCURY_ISA_VERSION
	.align		4
        /*0040*/ 	.byte	0x03, 0x5f
        /*0042*/ 	.short	0x0101


	//----- nvinfo : EIATTR_VRC_CTA_INIT_COUNT
	.align		4
        /*0044*/ 	.byte	0x02, 0x4a
	.zero		1
	.zero		1


	//----- nvinfo : EIATTR_EXIT_INSTR_OFFSETS
	.align		4
        /*0048*/ 	.byte	0x04, 0x1c
        /*004a*/ 	.short	(.L_15 - .L_14)


	//   ....[0]....
.L_14:
        /*004c*/ 	.word	0x00000070


	//   ....[1]....
        /*0050*/ 	.word	0x00000100


	//----- nvinfo : EIATTR_CBANK_PARAM_SIZE
	.align		4
.L_15:
        /*0054*/ 	.byte	0x03, 0x19
        /*0056*/ 	.short	0x0014


	//----- nvinfo : EIATTR_PARAM_CBANK
	.align		4
        /*0058*/ 	.byte	0x04, 0x0a
        /*005a*/ 	.short	(.L_17 - .L_16)
	.align		4
.L_16:
        /*005c*/ 	.word	index@(.nv.constant0._Z8countnumPiS_i)
        /*0060*/ 	.short	0x0380
        /*0062*/ 	.short	0x0014


	//----- nvinfo : EIATTR_SW_WAR
	.align		4
.L_17:
        /*0064*/ 	.byte	0x04, 0x36
        /*0066*/ 	.short	(.L_19 - .L_18)
.L_18:
        /*0068*/ 	.word	0x00000008
.L_19:


//--------------------- .nv.callgraph             --------------------------
	.section	.nv.callgraph,"",@"SHT_CUDA_CALLGRAPH"
	.align	4
	.sectionentsize	8
	.align		4
        /*0000*/ 	.word	0x00000000
	.align		4
        /*0004*/ 	.word	0xffffffff
	.align		4
        /*0008*/ 	.word	0x00000000
	.align		4
        /*000c*/ 	.word	0xfffffffe
	.align		4
        /*0010*/ 	.word	0x00000000
	.align		4
        /*0014*/ 	.word	0xfffffffd
	.align		4
        /*0018*/ 	.word	0x00000000
	.align		4
        /*001c*/ 	.word	0xfffffffc


//--------------------- .text._Z8countnumPiS_i    --------------------------
	.section	.text._Z8countnumPiS_i,"ax",@progbits
	.align	128
        .global         _Z8countnumPiS_i
        .type           _Z8countnumPiS_i,@function
        .size           _Z8countnumPiS_i,(.L_x_1 - _Z8countnumPiS_i)
        .other          _Z8countnumPiS_i,@"STO_CUDA_ENTRY STV_DEFAULT"
_Z8countnumPiS_i:
.text._Z8countnumPiS_i:
[----:B------:R-:W-:Y:S01]  /*0000*/  LDC R1, c[0x0][0x37c] ;  /* 0x0000df00ff017b82 */ /* 0x000fe20000000800 */
[----:B------:R-:W0:Y:S01]  /*0010*/  S2R R5, SR_TID.X ;  /* 0x0000000000057919 */ /* 0x000e220000002100 */
[----:B------:R-:W0:Y:S01]  /*0020*/  LDCU UR4, c[0x0][0x360] ;  /* 0x00006c00ff0477ac */ /* 0x000e220008000800 */
[----:B------:R-:W0:Y:S01]  /*0030*/  S2R R0, SR_CTAID.X ;  /* 0x0000000000007919 */ /* 0x000e220000002500 */
[----:B------:R-:W1:Y:S01]  /*0040*/  LDCU UR5, c[0x0][0x390] ;  /* 0x00007200ff0577ac */ /* 0x000e620008000800 */
[----:B0-----:R-:W-:-:S05]  /*0050*/  IMAD R5, R0, UR4, R5 ;  /* 0x0000000400057c24 */ /* 0x001fca000f8e0205 */
[----:B-1----:R-:W-:-:S13]  /*0060*/  ISETP.GE.AND P0, PT, R5, UR5, PT ;  /* 0x0000000505007c0c */ /* 0x002fda000bf06270 */
[----:B------:R-:W-:Y:S05]  /*0070*/  @P0 EXIT ;  /* 0x000000000000094d */ /* 0x000fea0003800000 */
[----:B------:R-:W0:Y:S01]  /*0080*/  LDC.64 R2, c[0x0][0x388] ;  /* 0x0000e200ff027b82 */ /* 0x000e220000000a00 */
[----:B------:R-:W1:Y:S01]  /*0090*/  LDCU.64 UR4, c[0x0][0x358] ;  /* 0x00006b00ff0477ac */ /* 0x000e620008000a00 */
[----:B0-----:R-:W-:-:S06]  /*00a0*/  IMAD.WIDE R2, R5, 0x4, R2 ;  /* 0x0000000405027825 */ /* 0x001fcc00078e0202 */
[----:B------:R-:W0:Y:S01]  /*00b0*/  LDC.64 R4, c[0x0][0x380] ;  /* 0x0000e000ff047b82 */ /* 0x000e220000000a00 */
[----:B-1----:R-:W0:Y:S01]  /*00c0*/  LDG.E R3, desc[UR4][R2.64] ;  /* 0x0000000402037981 */ /* 0x002e22000c1e1900 */
[----:B------:R-:W-:Y:S02]  /*00d0*/  HFMA2 R7, -RZ, RZ, 0, 5.9604644775390625e-08 ;  /* 0x00000001ff077431 */ /* 0x000fe400000001ff */
[----:B0-----:R-:W-:-:S05]  /*00e0*/  IMAD.WIDE R4, R3, 0x4, R4 ;  /* 0x0000000403047825 */ /* 0x001fca00078e0204 */
[----:B------:R-:W-:Y:S01]  /*00f0*/  REDG.E.ADD.STRONG.GPU desc[UR4][R4.64], R7 ;  /* 0x000000070400798e */ /* 0x000fe2000c12e104 */
[----:B------:R-:W-:Y:S05]  /*0100*/  EXIT ;  /* 0x000000000000794d */ /* 0x000fea0003800000 */
.L_x_0:
[----:B------:R-:W-:-:S00]  /*0110*/  BRA `(.L_x_0) ;  /* 0xfffffffc00fc7947 */ /* 0x000fc0000383ffff */
[----:B------:R-:W-:-:S00]  /*0120*/  NOP ;  /* 0x0000000000007918 */ /* 0x000fc00000000000 */
        /* <DEDUP_REMOVED lines=13> */
.L_x_1:


//--------------------- .nv.shared.reserved.0     --------------------------
	.section	.nv.shared.reserved.0,"aw",@nobits
	.weak		__nv_reservedSMEM_offset_0_alias
	.size		__nv_reservedSMEM_offset_0_alias, 0, 64
	.other		__nv_reservedSMEM_offset_0_alias,@"STO_CUDA_RESERVED_SHARED STV_DEFAULT"
__nv_reservedSMEM_offset_0_alias:
	.zero		0
	.zero		64


//--------------------- .nv.constant0._Z8countnumPiS_i --------------------------
	.section	.nv.constant0._Z8countnumPiS_i,"a",@progbits
	.sectionflags	@""
	.align	4
.nv.constant0._Z8countnumPiS_i:
	.zero		916


//--------------------- SYMBOLS --------------------------

	.type		.nv.reservedSmem.offset0,@object
	.size		.nv.reservedSmem.offset0,0x4
